//
// Generated by NVIDIA NVVM Compiler
//
// Compiler Build ID: CL-36424714
// Cuda compilation tools, release 13.0, V13.0.88
// Based on NVVM 20.0.0
//

.version 9.0
.target sm_100
.address_size 64

	// .globl	w4a16_packed_gemv_kernel
// _ZZ24w4a16_packed_gemv_kernelE3lut has been demoted

.visible .entry w4a16_packed_gemv_kernel(
	.param .u64 .ptr .align 1 w4a16_packed_gemv_kernel_param_0,
	.param .u64 .ptr .align 1 w4a16_packed_gemv_kernel_param_1,
	.param .u64 .ptr .align 1 w4a16_packed_gemv_kernel_param_2,
	.param .u64 .ptr .align 1 w4a16_packed_gemv_kernel_param_3
)
.maxntid 256
{
	.reg .pred 	%p<24>;
	.reg .b16 	%rs<17>;
	.reg .b32 	%r<56>;
	.reg .b32 	%f<37>;
	.reg .b64 	%rd<17>;
	// demoted variable
	.shared .align 4 .b8 _ZZ24w4a16_packed_gemv_kernelE3lut[64];
	ld.param.u64 	%rd5, [w4a16_packed_gemv_kernel_param_0];
	ld.param.u64 	%rd6, [w4a16_packed_gemv_kernel_param_1];
	ld.param.u64 	%rd7, [w4a16_packed_gemv_kernel_param_2];
	ld.param.u64 	%rd8, [w4a16_packed_gemv_kernel_param_3];
	mov.u32 	%r1, %tid.x;
	setp.gt.u32 	%p1, %r1, 15;
	@%p1 bra 	$L__BB0_38;
	setp.gt.s32 	%p2, %r1, 6;
	@%p2 bra 	$L__BB0_14;
	setp.gt.s32 	%p14, %r1, 2;
	@%p14 bra 	$L__BB0_7;
	setp.eq.s32 	%p20, %r1, 0;
	@%p20 bra 	$L__BB0_29;
	setp.eq.s32 	%p21, %r1, 1;
	@%p21 bra 	$L__BB0_30;
	setp.eq.s32 	%p22, %r1, 2;
	@%p22 bra 	$L__BB0_6;
	bra.uni 	$L__BB0_37;
$L__BB0_6:
	mov.b32 	%r18, 1065353216;
	st.shared.u32 	[_ZZ24w4a16_packed_gemv_kernelE3lut+8], %r18;
	bra.uni 	$L__BB0_38;
$L__BB0_7:
	setp.gt.s32 	%p15, %r1, 4;
	@%p15 bra 	$L__BB0_11;
	setp.eq.s32 	%p18, %r1, 3;
	@%p18 bra 	$L__BB0_31;
	setp.eq.s32 	%p19, %r1, 4;
	@%p19 bra 	$L__BB0_10;
	bra.uni 	$L__BB0_37;
$L__BB0_10:
	mov.b32 	%r16, 1073741824;
	st.shared.u32 	[_ZZ24w4a16_packed_gemv_kernelE3lut+16], %r16;
	bra.uni 	$L__BB0_38;
$L__BB0_11:
	setp.eq.s32 	%p16, %r1, 5;
	@%p16 bra 	$L__BB0_32;
	setp.eq.s32 	%p17, %r1, 6;
	@%p17 bra 	$L__BB0_13;
	bra.uni 	$L__BB0_37;
$L__BB0_13:
	mov.b32 	%r14, 1082130432;
	st.shared.u32 	[_ZZ24w4a16_packed_gemv_kernelE3lut+24], %r14;
	bra.uni 	$L__BB0_38;
$L__BB0_14:
	setp.gt.s32 	%p3, %r1, 10;
	@%p3 bra 	$L__BB0_22;
	setp.gt.s32 	%p9, %r1, 8;
	@%p9 bra 	$L__BB0_19;
	setp.eq.s32 	%p12, %r1, 7;
	@%p12 bra 	$L__BB0_33;
	setp.eq.s32 	%p13, %r1, 8;
	@%p13 bra 	$L__BB0_18;
	bra.uni 	$L__BB0_37;
$L__BB0_18:
	mov.b32 	%r12, 0;
	st.shared.u32 	[_ZZ24w4a16_packed_gemv_kernelE3lut+32], %r12;
	bra.uni 	$L__BB0_38;
$L__BB0_19:
	setp.eq.s32 	%p10, %r1, 9;
	@%p10 bra 	$L__BB0_34;
	setp.eq.s32 	%p11, %r1, 10;
	@%p11 bra 	$L__BB0_21;
	bra.uni 	$L__BB0_37;
$L__BB0_21:
	mov.b32 	%r10, -1082130432;
	st.shared.u32 	[_ZZ24w4a16_packed_gemv_kernelE3lut+40], %r10;
	bra.uni 	$L__BB0_38;
$L__BB0_22:
	setp.gt.s32 	%p4, %r1, 12;
	@%p4 bra 	$L__BB0_26;
	setp.eq.s32 	%p7, %r1, 11;
	@%p7 bra 	$L__BB0_35;
	setp.eq.s32 	%p8, %r1, 12;
	@%p8 bra 	$L__BB0_25;
	bra.uni 	$L__BB0_37;
$L__BB0_25:
	mov.b32 	%r8, -1073741824;
	st.shared.u32 	[_ZZ24w4a16_packed_gemv_kernelE3lut+48], %r8;
	bra.uni 	$L__BB0_38;
$L__BB0_26:
	setp.eq.s32 	%p5, %r1, 13;
	@%p5 bra 	$L__BB0_36;
	setp.eq.s32 	%p6, %r1, 14;
	@%p6 bra 	$L__BB0_28;
	bra.uni 	$L__BB0_37;
$L__BB0_28:
	mov.b32 	%r6, -1065353216;
	st.shared.u32 	[_ZZ24w4a16_packed_gemv_kernelE3lut+56], %r6;
	bra.uni 	$L__BB0_38;
$L__BB0_29:
	mov.b32 	%r20, 0;
	st.shared.u32 	[_ZZ24w4a16_packed_gemv_kernelE3lut], %r20;
	bra.uni 	$L__BB0_38;
$L__BB0_30:
	mov.b32 	%r19, 1056964608;
	st.shared.u32 	[_ZZ24w4a16_packed_gemv_kernelE3lut+4], %r19;
	bra.uni 	$L__BB0_38;
$L__BB0_31:
	mov.b32 	%r17, 1069547520;
	st.shared.u32 	[_ZZ24w4a16_packed_gemv_kernelE3lut+12], %r17;
	bra.uni 	$L__BB0_38;
$L__BB0_32:
	mov.b32 	%r15, 1077936128;
	st.shared.u32 	[_ZZ24w4a16_packed_gemv_kernelE3lut+20], %r15;
	bra.uni 	$L__BB0_38;
$L__BB0_33:
	mov.b32 	%r13, 1086324736;
	st.shared.u32 	[_ZZ24w4a16_packed_gemv_kernelE3lut+28], %r13;
	bra.uni 	$L__BB0_38;
$L__BB0_34:
	mov.b32 	%r11, -1090519040;
	st.shared.u32 	[_ZZ24w4a16_packed_gemv_kernelE3lut+36], %r11;
	bra.uni 	$L__BB0_38;
$L__BB0_35:
	mov.b32 	%r9, -1077936128;
	st.shared.u32 	[_ZZ24w4a16_packed_gemv_kernelE3lut+44], %r9;
	bra.uni 	$L__BB0_38;
$L__BB0_36:
	mov.b32 	%r7, -1069547520;
	st.shared.u32 	[_ZZ24w4a16_packed_gemv_kernelE3lut+52], %r7;
	bra.uni 	$L__BB0_38;
$L__BB0_37:
	mov.b32 	%r21, -1061158912;
	st.shared.u32 	[_ZZ24w4a16_packed_gemv_kernelE3lut+60], %r21;
$L__BB0_38:
	bar.sync 	0;
	mov.u32 	%r23, %ctaid.x;
	shl.b32 	%r24, %r23, 8;
	or.b32  	%r25, %r24, %r1;
	cvta.to.global.u64 	%rd9, %rd6;
	mul.wide.u32 	%rd10, %r25, 4;
	add.s64 	%rd1, %rd9, %rd10;
	shl.b32 	%r26, %r23, 18;
	shl.b32 	%r27, %r1, 10;
	or.b32  	%r2, %r26, %r27;
	shl.b32 	%r28, %r23, 14;
	shl.b32 	%r29, %r1, 6;
	or.b32  	%r3, %r28, %r29;
	cvta.to.global.u64 	%rd2, %rd7;
	cvta.to.global.u64 	%rd3, %rd8;
	cvta.to.global.u64 	%rd4, %rd5;
	mov.b32 	%r55, 0;
	mov.f32 	%f36, 0f00000000;
	mov.u32 	%r34, _ZZ24w4a16_packed_gemv_kernelE3lut;
$L__BB0_39:
	shr.u32 	%r30, %r55, 1;
	add.s32 	%r31, %r2, %r30;
	cvt.u64.u32 	%rd11, %r31;
	add.s64 	%rd12, %rd2, %rd11;
	ld.global.nc.u8 	%rs1, [%rd12];
	cvt.u16.u8 	%rs2, %rs1;
	shl.b16 	%rs3, %rs2, 2;
	cvt.u32.u16 	%r32, %rs3;
	and.b32  	%r33, %r32, 60;
	add.s32 	%r35, %r34, %r33;
	ld.shared.f32 	%f4, [%r35];
	shr.u32 	%r36, %r55, 5;
	add.s32 	%r37, %r3, %r36;
	mul.wide.u32 	%rd13, %r37, 4;
	add.s64 	%rd14, %rd3, %rd13;
	ld.global.nc.f32 	%f5, [%rd14];
	mul.f32 	%f6, %f4, %f5;
	mul.wide.u32 	%rd15, %r55, 4;
	add.s64 	%rd16, %rd4, %rd15;
	ld.global.nc.f32 	%f7, [%rd16];
	fma.rn.f32 	%f8, %f7, %f6, %f36;
	shr.u16 	%rs4, %rs2, 4;
	mul.wide.u16 	%r38, %rs4, 4;
	add.s32 	%r39, %r34, %r38;
	ld.shared.f32 	%f9, [%r39];
	mul.f32 	%f10, %f9, %f5;
	ld.global.nc.f32 	%f11, [%rd16+4];
	fma.rn.f32 	%f12, %f11, %f10, %f8;
	ld.global.nc.u8 	%rs5, [%rd12+1];
	cvt.u16.u8 	%rs6, %rs5;
	shl.b16 	%rs7, %rs6, 2;
	cvt.u32.u16 	%r40, %rs7;
	and.b32  	%r41, %r40, 60;
	add.s32 	%r42, %r34, %r41;
	ld.shared.f32 	%f13, [%r42];
	mul.f32 	%f14, %f13, %f5;
	ld.global.nc.f32 	%f15, [%rd16+8];
	fma.rn.f32 	%f16, %f15, %f14, %f12;
	shr.u16 	%rs8, %rs6, 4;
	mul.wide.u16 	%r43, %rs8, 4;
	add.s32 	%r44, %r34, %r43;
	ld.shared.f32 	%f17, [%r44];
	mul.f32 	%f18, %f17, %f5;
	ld.global.nc.f32 	%f19, [%rd16+12];
	fma.rn.f32 	%f20, %f19, %f18, %f16;
	ld.global.nc.u8 	%rs9, [%rd12+2];
	cvt.u16.u8 	%rs10, %rs9;
	shl.b16 	%rs11, %rs10, 2;
	cvt.u32.u16 	%r45, %rs11;
	and.b32  	%r46, %r45, 60;
	add.s32 	%r47, %r34, %r46;
	ld.shared.f32 	%f21, [%r47];
	mul.f32 	%f22, %f21, %f5;
	ld.global.nc.f32 	%f23, [%rd16+16];
	fma.rn.f32 	%f24, %f23, %f22, %f20;
	shr.u16 	%rs12, %rs10, 4;
	mul.wide.u16 	%r48, %rs12, 4;
	add.s32 	%r49, %r34, %r48;
	ld.shared.f32 	%f25, [%r49];
	mul.f32 	%f26, %f25, %f5;
	ld.global.nc.f32 	%f27, [%rd16+20];
	fma.rn.f32 	%f28, %f27, %f26, %f24;
	ld.global.nc.u8 	%rs13, [%rd12+3];
	cvt.u16.u8 	%rs14, %rs13;
	shl.b16 	%rs15, %rs14, 2;
	cvt.u32.u16 	%r50, %rs15;
	and.b32  	%r51, %r50, 60;
	add.s32 	%r52, %r34, %r51;
	ld.shared.f32 	%f29, [%r52];
	mul.f32 	%f30, %f29, %f5;
	ld.global.nc.f32 	%f31, [%rd16+24];
	fma.rn.f32 	%f32, %f31, %f30, %f28;
	shr.u16 	%rs16, %rs14, 4;
	mul.wide.u16 	%r53, %rs16, 4;
	add.s32 	%r54, %r34, %r53;
	ld.shared.f32 	%f33, [%r54];
	mul.f32 	%f34, %f33, %f5;
	ld.global.nc.f32 	%f35, [%rd16+28];
	fma.rn.f32 	%f36, %f35, %f34, %f32;
	add.s32 	%r55, %r55, 8;
	setp.ne.s32 	%p23, %r55, 2048;
	@%p23 bra 	$L__BB0_39;
	st.global.f32 	[%rd1], %f36;
	ret;

}


// ===== COMPILED SASS (sm_100) =====

	.target	sm_100

	.elftype	@"ET_EXEC"


//--------------------- .note.nv.tkinfo           --------------------------
	.section	.note.nv.tkinfo,"",@"SHT_NOTE"
	.sectionflags	@"SHF_NOTE_NV_TKINFO"
	.tkinfo
        /*0018*/ 	.word	0x00000002
        /*0030*/ 	.string	""
        /*0030*/ 	.string	"ptxas"
        /*0030*/ 	.string	"Cuda compilation tools, release 13.0, V13.0.88"
        /*0030*/ 	.string	"Build cuda_13.0.r13.0/compiler.36424714_0"
        /*0030*/ 	.string	"-arch sm_100 -m 64 "



//--------------------- .note.nv.cuinfo           --------------------------
	.section	.note.nv.cuinfo,"",@"SHT_NOTE"
	.sectionflags	@"SHF_NOTE_NV_CUINFO"
        /*0018*/ 	.short	0x0002
        /*001a*/ 	.short	0x0064
        /*001c*/ 	.short	0x0082
	.zero		2


//--------------------- .nv.info                  --------------------------
	.section	.nv.info,"",@"SHT_CUDA_INFO"
	.align	4


	//----- nvinfo : EIATTR_REGCOUNT
	.align		4
        /*0000*/ 	.byte	0x04, 0x2f
        /*0002*/ 	.short	(.L_1 - .L_0)
	.align		4
.L_0:
        /*0004*/ 	.word	index@(w4a16_packed_gemv_kernel)
        /*0008*/ 	.word	0x00000020


	//----- nvinfo : EIATTR_FRAME_SIZE
	.align		4
.L_1:
        /*000c*/ 	.byte	0x04, 0x11
        /*000e*/ 	.short	(.L_3 - .L_2)
	.align		4
.L_2:
        /*0010*/ 	.word	index@(w4a16_packed_gemv_kernel)
        /*0014*/ 	.word	0x00000000


	//----- nvinfo : EIATTR_MIN_STACK_SIZE
	.align		4
.L_3:
        /*0018*/ 	.byte	0x04, 0x12
        /*001a*/ 	.short	(.L_5 - .L_4)
	.align		4
.L_4:
        /*001c*/ 	.word	index@(w4a16_packed_gemv_kernel)
        /*0020*/ 	.word	0x00000000
.L_5:


//--------------------- .nv.compat                --------------------------
	.section	.nv.compat,"",@"SHT_CUDA_COMPAT_INFO"
	.align	4
        /*0000*/ 	.byte	0x02, 0x09, 0x00, 0x00, 0x02, 0x02, 0x01, 0x00, 0x02, 0x05, 0x05, 0x00, 0x03, 0x07, 0x01, 0x01
        /*0010*/ 	.byte	0x02, 0x03, 0x00, 0x00, 0x02, 0x06, 0x01, 0x00, 0x04, 0x0b, 0x08, 0x00, 0x09, 0x00, 0x00, 0x00
        /*0020*/ 	.byte	0x00, 0x00, 0x00, 0x00


//--------------------- .nv.info.w4a16_packed_gemv_kernel --------------------------
	.section	.nv.info.w4a16_packed_gemv_kernel,"",@"SHT_CUDA_INFO"
	.sectionflags	@""
	.align	4


	//----- nvinfo : EIATTR_CUDA_API_VERSION
	.align		4
        /*0000*/ 	.byte	0x04, 0x37
        /*0002*/ 	.short	(.L_7 - .L_6)
.L_6:
        /*0004*/ 	.word	0x00000082


	//----- nvinfo : EIATTR_KPARAM_INFO
	.align		4
.L_7:
        /*0008*/ 	.byte	0x04, 0x17
        /*000a*/ 	.short	(.L_9 - .L_8)
.L_8:
        /*000c*/ 	.word	0x00000000
        /*0010*/ 	.short	0x0003
        /*0012*/ 	.short	0x0018
        /*0014*/ 	.byte	0x00, 0xf5, 0x21, 0x00


	//----- nvinfo : EIATTR_KPARAM_INFO
	.align		4
.L_9:
        /*0018*/ 	.byte	0x04, 0x17
        /*001a*/ 	.short	(.L_11 - .L_10)
.L_10:
        /*001c*/ 	.word	0x00000000
        /*0020*/ 	.short	0x0002
        /*0022*/ 	.short	0x0010
        /*0024*/ 	.byte	0x00, 0xf5, 0x21, 0x00


	//----- nvinfo : EIATTR_KPARAM_INFO
	.align		4
.L_11:
        /*0028*/ 	.byte	0x04, 0x17
        /*002a*/ 	.short	(.L_13 - .L_12)
.L_12:
        /*002c*/ 	.word	0x00000000
        /*0030*/ 	.short	0x0001
        /*0032*/ 	.short	0x0008
        /*0034*/ 	.byte	0x00, 0xf5, 0x21, 0x00


	//----- nvinfo : EIATTR_KPARAM_INFO
	.align		4
.L_13:
        /*0038*/ 	.byte	0x04, 0x17
        /*003a*/ 	.short	(.L_15 - .L_14)
.L_14:
        /*003c*/ 	.word	0x00000000
        /*0040*/ 	.short	0x0000
        /*0042*/ 	.short	0x0000
        /*0044*/ 	.byte	0x00, 0xf5, 0x21, 0x00


	//----- nvinfo : EIATTR_SPARSE_MMA_MASK
	.align		4
.L_15:
        /*0048*/ 	.byte	0x03, 0x50
        /*004a*/ 	.short	0x0000


	//----- nvinfo : EIATTR_MAXREG_COUNT
	.align		4
        /*004c*/ 	.byte	0x03, 0x1b
        /*004e*/ 	.short	0x00ff


	//----- nvinfo : EIATTR_NUM_BARRIERS
	.align		4
        /*0050*/ 	.byte	0x02, 0x4c
        /*0052*/ 	.byte	0x01
	.zero		1


	//----- nvinfo : EIATTR_MERCURY_ISA_VERSION
	.align		4
        /*0054*/ 	.byte	0x03, 0x5f
        /*0056*/ 	.short	0x0101


	//----- nvinfo : EIATTR_VRC_CTA_INIT_COUNT
	.align		4
        /*0058*/ 	.byte	0x02, 0x4a
	.zero		1
	.zero		1


	//----- nvinfo : EIATTR_EXIT_INSTR_OFFSETS
	.align		4
        /*005c*/ 	.byte	0x04, 0x1c
        /*005e*/ 	.short	(.L_17 - .L_16)


	//   ....[0]....
.L_16:
        /*0060*/ 	.word	0x00000fe0


	//----- nvinfo : EIATTR_INDIRECT_BRANCH_TARGETS
	.align		4
.L_17:
        /*0064*/ 	.byte	0x04, 0x34
        /*0066*/ 	.short	(.L_19 - .L_18)


	//   ....[0]....
.L_18:
        /*0068*/ 	.word	.L_x_11@srel
        /*006c*/ 	.short	0x0
        /*006e*/ 	.short	0x0
        /*0070*/ 	.word	0x4
        /*0074*/ 	.word	.L_x_12@srel
        /*0078*/ 	.word	.L_x_13@srel
        /*007c*/ 	.word	.L_x_14@srel
        /*0080*/ 	.word	.L_x_15@srel


	//   ....[1]....
        /*0084*/ 	.word	.L_x_16@srel
        /*0088*/ 	.short	0x0
        /*008a*/ 	.short	0x0
        /*008c*/ 	.word	0x3
        /*0090*/ 	.word	.L_x_17@srel
        /*0094*/ 	.word	.L_x_18@srel
        /*0098*/ 	.word	.L_x_15@srel


	//   ....[2]....
        /*009c*/ 	.word	.L_x_20@srel
        /*00a0*/ 	.short	0x0
        /*00a2*/ 	.short	0x0
        /*00a4*/ 	.word	0x3
        /*00a8*/ 	.word	.L_x_21@srel
        /*00ac*/ 	.word	.L_x_22@srel
        /*00b0*/ 	.word	.L_x_15@srel


	//   ....[3]....
        /*00b4*/ 	.word	.L_x_24@srel
        /*00b8*/ 	.short	0x0
        /*00ba*/ 	.short	0x0
        /*00bc*/ 	.word	0x3
        /*00c0*/ 	.word	.L_x_25@srel
        /*00c4*/ 	.word	.L_x_26@srel
        /*00c8*/ 	.word	.L_x_15@srel


	//   ....[4]....
        /*00cc*/ 	.word	.L_x_28@srel
        /*00d0*/ 	.short	0x0
        /*00d2*/ 	.short	0x0
        /*00d4*/ 	.word	0x3
        /*00d8*/ 	.word	.L_x_29@srel
        /*00dc*/ 	.word	.L_x_30@srel
        /*00e0*/ 	.word	.L_x_15@srel


	//   ....[5]....
        /*00e4*/ 	.word	.L_x_32@srel
        /*00e8*/ 	.short	0x0
        /*00ea*/ 	.short	0x0
        /*00ec*/ 	.word	0x3
        /*00f0*/ 	.word	.L_x_33@srel
        /*00f4*/ 	.word	.L_x_34@srel
        /*00f8*/ 	.word	.L_x_15@srel


	//   ....[6]....
        /*00fc*/ 	.word	.L_x_36@srel
        /*0100*/ 	.short	0x0
        /*0102*/ 	.short	0x0
        /*0104*/ 	.word	0x3
        /*0108*/ 	.word	.L_x_37@srel
        /*010c*/ 	.word	.L_x_38@srel
        /*0110*/ 	.word	.L_x_15@srel


	//----- nvinfo : EIATTR_MAX_THREADS
	.align		4
.L_19:
        /*0114*/ 	.byte	0x04, 0x05
        /*0116*/ 	.short	(.L_21 - .L_20)
.L_20:
        /*0118*/ 	.word	0x00000100
        /*011c*/ 	.word	0x00000001
        /*0120*/ 	.word	0x00000001


	//----- nvinfo : EIATTR_CRS_STACK_SIZE
	.align		4
.L_21:
        /*0124*/ 	.byte	0x04, 0x1e
        /*0126*/ 	.short	(.L_23 - .L_22)
.L_22:
        /*0128*/ 	.word	0x00000000


	//----- nvinfo : EIATTR_CBANK_PARAM_SIZE
	.align		4
.L_23:
        /*012c*/ 	.byte	0x03, 0x19
        /*012e*/ 	.short	0x0020


	//----- nvinfo : EIATTR_PARAM_CBANK
	.align		4
        /*0130*/ 	.byte	0x04, 0x0a
        /*0132*/ 	.short	(.L_25 - .L_24)
	.align		4
.L_24:
        /*0134*/ 	.word	index@(.nv.constant0.w4a16_packed_gemv_kernel)
        /*0138*/ 	.short	0x0380
        /*013a*/ 	.short	0x0020


	//----- nvinfo : EIATTR_SW_WAR
	.align		4
.L_25:
        /*013c*/ 	.byte	0x04, 0x36
        /*013e*/ 	.short	(.L_27 - .L_26)
.L_26:
        /*0140*/ 	.word	0x00000008
.L_27:


//--------------------- .nv.callgraph             --------------------------
	.section	.nv.callgraph,"",@"SHT_CUDA_CALLGRAPH"
	.align	4
	.sectionentsize	8
	.align		4
        /*0000*/ 	.word	0x00000000
	.align		4
        /*0004*/ 	.word	0xffffffff
	.align		4
        /*0008*/ 	.word	0x00000000
	.align		4
        /*000c*/ 	.word	0xfffffffe
	.align		4
        /*0010*/ 	.word	0x00000000
	.align		4
        /*0014*/ 	.word	0xfffffffd
	.align		4
        /*0018*/ 	.word	0x00000000
	.align		4
        /*001c*/ 	.word	0xfffffffc


//--------------------- .nv.constant2.w4a16_packed_gemv_kernel --------------------------
	.section	.nv.constant2.w4a16_packed_gemv_kernel,"a",@progbits
	.sectionflags	@""
	.align	4
.nv.constant2.w4a16_packed_gemv_kernel:
        /*0000*/ 	.byte	0x60, 0x01, 0x00, 0x00, 0xc0, 0x01, 0x00, 0x00, 0xf0, 0x00, 0x00, 0x00, 0x20, 0x0a, 0x00, 0x00
        /*0010*/ 	.byte	0x20, 0x03, 0x00, 0x00, 0xb0, 0x02, 0x00, 0x00, 0x20, 0x0a, 0x00, 0x00, 0x60, 0x04, 0x00, 0x00
        /*0020*/ 	.byte	0xf0, 0x03, 0x00, 0x00, 0x20, 0x0a, 0x00, 0x00, 0xd0, 0x05, 0x00, 0x00, 0x70, 0x05, 0x00, 0x00
        /*0030*/ 	.byte	0x20, 0x0a, 0x00, 0x00, 0x10, 0x07, 0x00, 0x00, 0xa0, 0x06, 0x00, 0x00, 0x20, 0x0a, 0x00, 0x00
        /*0040*/ 	.byte	0x70, 0x08, 0x00, 0x00, 0x00, 0x08, 0x00, 0x00, 0x20, 0x0a, 0x00, 0x00, 0xb0, 0x09, 0x00, 0x00
        /*0050*/ 	.byte	0x40, 0x09, 0x00, 0x00, 0x20, 0x0a, 0x00, 0x00


//--------------------- .text.w4a16_packed_gemv_kernel --------------------------
	.section	.text.w4a16_packed_gemv_kernel,"ax",@progbits
	.align	128
        .global         w4a16_packed_gemv_kernel
        .type           w4a16_packed_gemv_kernel,@function
        .size           w4a16_packed_gemv_kernel,(.L_x_40 - w4a16_packed_gemv_kernel)
        .other          w4a16_packed_gemv_kernel,@"STO_CUDA_ENTRY STV_DEFAULT"
w4a16_packed_gemv_kernel:
.text.w4a16_packed_gemv_kernel:
[----:B------:R-:W-:Y:S01]  /*0000*/  LDC R1, c[0x0][0x37c] ;  /* 0x0000df00ff017b82 */ /* 0x000fe20000000800 */
[----:B------:R-:W0:Y:S01]  /*0010*/  S2R R0, SR_TID.X ;  /* 0x0000000000007919 */ /* 0x000e220000002100 */
[----:B------:R-:W-:Y:S01]  /*0020*/  BSSY.RECONVERGENT B0, `(.L_x_0) ;  /* 0x00000a6000007945 */ /* 0x000fe20003800200 */
[----:B0-----:R-:W-:-:S13]  /*0030*/  ISETP.GT.U32.AND P0, PT, R0, 0xf, PT ;  /* 0x0000000f0000780c */ /* 0x001fda0003f04070 */
[----:B------:R-:W-:Y:S05]  /*0040*/  @P0 BRA `(.L_x_1) ;  /* 0x00000008008c0947 */ /* 0x000fea0003800000 */
[----:B------:R-:W-:Y:S01]  /*0050*/  ISETP.GT.AND P0, PT, R0, 0x6, PT ;  /* 0x000000060000780c */ /* 0x000fe20003f04270 */
[----:B------:R-:W-:-:S12]  /*0060*/  BSSY.RELIABLE B1, `(.L_x_2) ;  /* 0x000009c000017945 */ /* 0x000fd80003800100 */
[----:B------:R-:W-:Y:S05]  /*0070*/  @P0 BRA `(.L_x_3) ;  /* 0x0000000400140947 */ /* 0x000fea0003800000 */
[----:B------:R-:W-:-:S13]  /*0080*/  ISETP.GT.AND P0, PT, R0, 0x2, PT ;  /* 0x000000020000780c */ /* 0x000fda0003f04270 */
[----:B------:R-:W-:Y:S05]  /*0090*/  @P0 BRA `(.L_x_4) ;  /* 0x0000000000640947 */ /* 0x000fea0003800000 */
[----:B------:R-:W-:-:S05]  /*00a0*/  VIMNMX.U32 R2, PT, PT, R0, 0x3, PT ;  /* 0x0000000300027848 */ /* 0x000fca0003fe0000 */
[----:B------:R-:W-:-:S04]  /*00b0*/  IMAD.SHL.U32 R4, R2, 0x4, RZ ;  /* 0x0000000402047824 */ /* 0x000fc800078e00ff */
[----:B------:R-:W0:Y:S02]  /*00c0*/  LDC R2, c[0x2][R4] ;  /* 0x0080000004027b82 */ /* 0x000e240000000800 */
[----:B0-----:R-:W-:-:S04]  /*00d0*/  SHF.R.S32.HI R3, RZ, 0x1f, R2 ;  /* 0x0000001fff037819 */ /* 0x001fc80000011402 */
.L_x_11:
[----:B------:R-:W-:Y:S05]  /*00e0*/  BRX R2 -0xf0                                  (*"BRANCH_TARGETS .L_x_12,.L_x_13,.L_x_14,.L_x_15"*) ;  /* 0xfffffffc02c47949 */ /* 0x000fea000383ffff */
.L_x_14:
[----:B------:R-:W-:Y:S05]  /*00f0*/  BREAK.RELIABLE B1 ;  /* 0x0000000000017942 */ /* 0x000fea0003800100 */
[----:B------:R-:W0:Y:S01]  /*0100*/  S2UR UR5, SR_CgaCtaId ;  /* 0x00000000000579c3 */ /* 0x000e220000008800 */
[----:B------:R-:W-:Y:S01]  /*0110*/  UMOV UR4, 0x400 ;  /* 0x0000040000047882 */ /* 0x000fe20000000000 */
[----:B------:R-:W-:Y:S01]  /*0120*/  IMAD.MOV.U32 R2, RZ, RZ, 0x3f800000 ;  /* 0x3f800000ff027424 */ /* 0x000fe200078e00ff */
[----:B0-----:R-:W-:-:S09]  /*0130*/  ULEA UR4, UR5, UR4, 0x18 ;  /* 0x0000000405047291 */ /* 0x001fd2000f8ec0ff */
[----:B------:R1:W-:Y:S01]  /*0140*/  STS [UR4+0x8], R2 ;  /* 0x00000802ff007988 */ /* 0x0003e20008000804 */
[----:B------:R-:W-:Y:S05]  /*0150*/  BRA `(.L_x_1) ;  /* 0x0000000800487947 */ /* 0x000fea0003800000 */
.L_x_12:
[----:B------:R-:W-:Y:S05]  /*0160*/  BREAK.RELIABLE B1 ;  /* 0x0000000000017942 */ /* 0x000fea0003800100 */
[----:B------:R-:W0:Y:S01]  /*0170*/  S2UR UR5, SR_CgaCtaId ;  /* 0x00000000000579c3 */ /* 0x000e220000008800 */
[----:B------:R-:W-:Y:S02]  /*0180*/  UMOV UR4, 0x400 ;  /* 0x0000040000047882 */ /* 0x000fe40000000000 */
[----:B0-----:R-:W-:-:S09]  /*0190*/  ULEA UR4, UR5, UR4, 0x18 ;  /* 0x0000000405047291 */ /* 0x001fd2000f8ec0ff */
[----:B------:R-:W-:Y:S01]  /*01a0*/  STS [UR4], RZ ;  /* 0x000000ffff007988 */ /* 0x000fe20008000804 */
[----:B------:R-:W-:Y:S05]  /*01b0*/  BRA `(.L_x_1) ;  /* 0x0000000800307947 */ /* 0x000fea0003800000 */
.L_x_13:
[----:B------:R-:W-:Y:S05]  /*01c0*/  BREAK.RELIABLE B1 ;  /* 0x0000000000017942 */ /* 0x000fea0003800100 */
[----:B------:R-:W0:Y:S01]  /*01d0*/  S2UR UR5, SR_CgaCtaId ;  /* 0x00000000000579c3 */ /* 0x000e220000008800 */
[----:B------:R-:W-:Y:S01]  /*01e0*/  UMOV UR4, 0x400 ;  /* 0x0000040000047882 */ /* 0x000fe20000000000 */
[----:B------:R-:W-:Y:S01]  /*01f0*/  IMAD.MOV.U32 R2, RZ, RZ, 0x3f000000 ;  /* 0x3f000000ff027424 */ /* 0x000fe200078e00ff */
[----:B0-----:R-:W-:-:S09]  /*0200*/  ULEA UR4, UR5, UR4, 0x18 ;  /* 0x0000000405047291 */ /* 0x001fd2000f8ec0ff */
[----:B------:R0:W-:Y:S01]  /*0210*/  STS [UR4+0x4], R2 ;  /* 0x00000402ff007988 */ /* 0x0001e20008000804 */
[----:B------:R-:W-:Y:S05]  /*0220*/  BRA `(.L_x_1) ;  /* 0x0000000800147947 */ /* 0x000fea0003800000 */
.L_x_4:
[----:B------:R-:W-:-:S13]  /*0230*/  ISETP.GT.AND P0, PT, R0, 0x4, PT ;  /* 0x000000040000780c */ /* 0x000fda0003f04270 */
[----:B------:R-:W-:Y:S05]  /*0240*/  @P0 BRA `(.L_x_5) ;  /* 0x0000000000500947 */ /* 0x000fea0003800000 */
[----:B------:R-:W-:-:S05]  /*0250*/  IMAD.MOV.U32 R3, RZ, RZ, -0x3 ;  /* 0xfffffffdff037424 */ /* 0x000fca00078e00ff */
[----:B------:R-:W-:-:S04]  /*0260*/  VIADDMNMX.U32 R2, R0, R3, 0x2, PT ;  /* 0x0000000200027446 */ /* 0x000fc80003800003 */
[----:B------:R-:W-:-:S04]  /*0270*/  SHF.L.U32 R4, R2, 0x2, RZ ;  /* 0x0000000202047819 */ /* 0x000fc800000006ff */
[----:B------:R-:W0:Y:S02]  /*0280*/  LDC R2, c[0x2][R4+0x10] ;  /* 0x0080040004027b82 */ /* 0x000e240000000800 */
[----:B0-----:R-:W-:-:S04]  /*0290*/  SHF.R.S32.HI R3, RZ, 0x1f, R2 ;  /* 0x0000001fff037819 */ /* 0x001fc80000011402 */
.L_x_16:
[----:B------:R-:W-:Y:S05]  /*02a0*/  BRX R2 -0x2b0                                 (*"BRANCH_TARGETS .L_x_17,.L_x_18,.L_x_15"*) ;  /* 0xfffffffc02547949 */ /* 0x000fea000383ffff */
.L_x_18:
[----:B------:R-:W-:Y:S05]  /*02b0*/  BREAK.RELIABLE B1 ;  /* 0x0000000000017942 */ /* 0x000fea0003800100 */
[----:B------:R-:W0:Y:S01]  /*02c0*/  S2UR UR5, SR_CgaCtaId ;  /* 0x00000000000579c3 */ /* 0x000e220000008800 */
[----:B------:R-:W-:Y:S01]  /*02d0*/  UMOV UR4, 0x400 ;  /* 0x0000040000047882 */ /* 0x000fe20000000000 */
[----:B------:R-:W-:Y:S01]  /*02e0*/  IMAD.MOV.U32 R2, RZ, RZ, 0x40000000 ;  /* 0x40000000ff027424 */ /* 0x000fe200078e00ff */
[----:B0-----:R-:W-:-:S09]  /*02f0*/  ULEA UR4, UR5, UR4, 0x18 ;  /* 0x0000000405047291 */ /* 0x001fd2000f8ec0ff */
[----:B------:R0:W-:Y:S01]  /*0300*/  STS [UR4+0x10], R2 ;  /* 0x00001002ff007988 */ /* 0x0001e20008000804 */
[----:B------:R-:W-:Y:S05]  /*0310*/  BRA `(.L_x_1) ;  /* 0x0000000400d87947 */ /* 0x000fea0003800000 */
.L_x_17:
[----:B------:R-:W-:Y:S05]  /*0320*/  BREAK.RELIABLE B1 ;  /* 0x0000000000017942 */ /* 0x000fea0003800100 */
[----:B------:R-:W0:Y:S01]  /*0330*/  S2UR UR5, SR_CgaCtaId ;  /* 0x00000000000579c3 */ /* 0x000e220000008800 */
[----:B------:R-:W-:Y:S01]  /*0340*/  UMOV UR4, 0x400 ;  /* 0x0000040000047882 */ /* 0x000fe20000000000 */
[----:B------:R-:W-:Y:S01]  /*0350*/  IMAD.MOV.U32 R2, RZ, RZ, 0x3fc00000 ;  /* 0x3fc00000ff027424 */ /* 0x000fe200078e00ff */
[----:B0-----:R-:W-:-:S09]  /*0360*/  ULEA UR4, UR5, UR4, 0x18 ;  /* 0x0000000405047291 */ /* 0x001fd2000f8ec0ff */
[----:B------:R4:W-:Y:S01]  /*0370*/  STS [UR4+0xc], R2 ;  /* 0x00000c02ff007988 */ /* 0x0009e20008000804 */
[----:B------:R-:W-:Y:S05]  /*0380*/  BRA `(.L_x_1) ;  /* 0x0000000400bc7947 */ /* 0x000fea0003800000 */
.L_x_5:
[----:B------:R-:W-:-:S05]  /*0390*/  IMAD.MOV.U32 R3, RZ, RZ, -0x5 ;  /* 0xfffffffbff037424 */ /* 0x000fca00078e00ff */
[----:B------:R-:W-:-:S04]  /*03a0*/  VIADDMNMX.U32 R2, R0, R3, 0x2, PT ;  /* 0x0000000200027446 */ /* 0x000fc80003800003 */
[----:B------:R-:W-:-:S04]  /*03b0*/  SHF.L.U32 R4, R2, 0x2, RZ ;  /* 0x0000000202047819 */ /* 0x000fc800000006ff */
[----:B------:R-:W0:Y:S02]  /*03c0*/  LDC R2, c[0x2][R4+0x1c] ;  /* 0x0080070004027b82 */ /* 0x000e240000000800 */
[----:B0-----:R-:W-:-:S04]  /*03d0*/  SHF.R.S32.HI R3, RZ, 0x1f, R2 ;  /* 0x0000001fff037819 */ /* 0x001fc80000011402 */
.L_x_20:
[----:B------:R-:W-:Y:S05]  /*03e0*/  BRX R2 -0x3f0                                 (*"BRANCH_TARGETS .L_x_21,.L_x_22,.L_x_15"*) ;  /* 0xfffffffc02047949 */ /* 0x000fea000383ffff */
.L_x_22:
[----:B------:R-:W-:Y:S05]  /*03f0*/  BREAK.RELIABLE B1 ;  /* 0x0000000000017942 */ /* 0x000fea0003800100 */
[----:B------:R-:W0:Y:S01]  /*0400*/  S2UR UR5, SR_CgaCtaId ;  /* 0x00000000000579c3 */ /* 0x000e220000008800 */
[----:B------:R-:W-:Y:S01]  /*0410*/  UMOV UR4, 0x400 ;  /* 0x0000040000047882 */ /* 0x000fe20000000000 */
[----:B------:R-:W-:Y:S01]  /*0420*/  IMAD.MOV.U32 R2, RZ, RZ, 0x40800000 ;  /* 0x40800000ff027424 */ /* 0x000fe200078e00ff */
[----:B0-----:R-:W-:-:S09]  /*0430*/  ULEA UR4, UR5, UR4, 0x18 ;  /* 0x0000000405047291 */ /* 0x001fd2000f8ec0ff */
[----:B------:R2:W-:Y:S01]  /*0440*/  STS [UR4+0x18], R2 ;  /* 0x00001802ff007988 */ /* 0x0005e20008000804 */
[----:B------:R-:W-:Y:S05]  /*0450*/  BRA `(.L_x_1) ;  /* 0x0000000400887947 */ /* 0x000fea0003800000 */
.L_x_21:
[----:B------:R-:W-:Y:S05]  /*0460*/  BREAK.RELIABLE B1 ;  /* 0x0000000000017942 */ /* 0x000fea0003800100 */
[----:B------:R-:W0:Y:S01]  /*0470*/  S2UR UR5, SR_CgaCtaId ;  /* 0x00000000000579c3 */ /* 0x000e220000008800 */
[----:B------:R-:W-:Y:S01]  /*0480*/  UMOV UR4, 0x400 ;  /* 0x0000040000047882 */ /* 0x000fe20000000000 */
[----:B------:R-:W-:Y:S01]  /*0490*/  IMAD.MOV.U32 R2, RZ, RZ, 0x40400000 ;  /* 0x40400000ff027424 */ /* 0x000fe200078e00ff */
[----:B0-----:R-:W-:-:S09]  /*04a0*/  ULEA UR4, UR5, UR4, 0x18 ;  /* 0x0000000405047291 */ /* 0x001fd2000f8ec0ff */
[----:B------:R3:W-:Y:S01]  /*04b0*/  STS [UR4+0x14], R2 ;  /* 0x00001402ff007988 */ /* 0x0007e20008000804 */
[----:B------:R-:W-:Y:S05]  /*04c0*/  BRA `(.L_x_1) ;  /* 0x00000004006c7947 */ /* 0x000fea0003800000 */
.L_x_3:
[----:B------:R-:W-:-:S13]  /*04d0*/  ISETP.GT.AND P0, PT, R0, 0xa, PT ;  /* 0x0000000a0000780c */ /* 0x000fda0003f04270 */
[----:B------:R-:W-:Y:S05]  /*04e0*/  @P0 BRA `(.L_x_6) ;  /* 0x0000000000a40947 */ /* 0x000fea0003800000 */
[----:B------:R-:W-:-:S13]  /*04f0*/  ISETP.GT.AND P0, PT, R0, 0x8, PT ;  /* 0x000000080000780c */ /* 0x000fda0003f04270 */
[----:B------:R-:W-:Y:S05]  /*0500*/  @P0 BRA `(.L_x_7) ;  /* 0x00000000004c0947 */ /* 0x000fea0003800000 */
[----:B------:R-:W-:-:S05]  /*0510*/  IMAD.MOV.U32 R3, RZ, RZ, -0x7 ;  /* 0xfffffff9ff037424 */ /* 0x000fca00078e00ff */
[----:B------:R-:W-:-:S04]  /*0520*/  VIADDMNMX.U32 R2, R0, R3, 0x2, PT ;  /* 0x0000000200027446 */ /* 0x000fc80003800003 */
[----:B------:R-:W-:-:S04]  /*0530*/  SHF.L.U32 R4, R2, 0x2, RZ ;  /* 0x0000000202047819 */ /* 0x000fc800000006ff */
[----:B------:R-:W0:Y:S02]  /*0540*/  LDC R2, c[0x2][R4+0x28] ;  /* 0x00800a0004027b82 */ /* 0x000e240000000800 */
[----:B0-----:R-:W-:-:S04]  /*0550*/  SHF.R.S32.HI R3, RZ, 0x1f, R2 ;  /* 0x0000001fff037819 */ /* 0x001fc80000011402 */
.L_x_24:
[----:B------:R-:W-:Y:S05]  /*0560*/  BRX R2 -0x570                                 (*"BRANCH_TARGETS .L_x_25,.L_x_26,.L_x_15"*) ;  /* 0xfffffff802a47949 */ /* 0x000fea000383ffff */
.L_x_26:
[----:B------:R-:W-:Y:S05]  /*0570*/  BREAK.RELIABLE B1 ;  /* 0x0000000000017942 */ /* 0x000fea0003800100 */
[----:B------:R-:W0:Y:S01]  /*0580*/  S2UR UR5, SR_CgaCtaId ;  /* 0x00000000000579c3 */ /* 0x000e220000008800 */
[----:B------:R-:W-:Y:S02]  /*0590*/  UMOV UR4, 0x400 ;  /* 0x0000040000047882 */ /* 0x000fe40000000000 */
[----:B0-----:R-:W-:-:S09]  /*05a0*/  ULEA UR4, UR5, UR4, 0x18 ;  /* 0x0000000405047291 */ /* 0x001fd2000f8ec0ff */
[----:B------:R-:W-:Y:S01]  /*05b0*/  STS [UR4+0x20], RZ ;  /* 0x000020ffff007988 */ /* 0x000fe20008000804 */
[----:B------:R-:W-:Y:S05]  /*05c0*/  BRA `(.L_x_1) ;  /* 0x00000004002c7947 */ /* 0x000fea0003800000 */
.L_x_25:
[----:B------:R-:W-:Y:S05]  /*05d0*/  BREAK.RELIABLE B1 ;  /* 0x0000000000017942 */ /* 0x000fea0003800100 */
[----:B------:R-:W0:Y:S01]  /*05e0*/  S2UR UR5, SR_CgaCtaId ;  /* 0x00000000000579c3 */ /* 0x000e220000008800 */
[----:B------:R-:W-:Y:S01]  /*05f0*/  UMOV UR4, 0x400 ;  /* 0x0000040000047882 */ /* 0x000fe20000000000 */
[----:B------:R-:W-:Y:S01]  /*0600*/  IMAD.MOV.U32 R2, RZ, RZ, 0x40c00000 ;  /* 0x40c00000ff027424 */ /* 0x000fe200078e00ff */
[----:B0-----:R-:W-:-:S09]  /*0610*/  ULEA UR4, UR5, UR4, 0x18 ;  /* 0x0000000405047291 */ /* 0x001fd2000f8ec0ff */
[----:B------:R0:W-:Y:S01]  /*0620*/  STS [UR4+0x1c], R2 ;  /* 0x00001c02ff007988 */ /* 0x0001e20008000804 */
[----:B------:R-:W-:Y:S05]  /*0630*/  BRA `(.L_x_1) ;  /* 0x0000000400107947 */ /* 0x000fea0003800000 */
.L_x_7:
[----:B------:R-:W-:-:S05]  /*0640*/  IMAD.MOV.U32 R3, RZ, RZ, -0x9 ;  /* 0xfffffff7ff037424 */ /* 0x000fca00078e00ff */
[----:B------:R-:W-:-:S05]  /*0650*/  VIADDMNMX.U32 R2, R0, R3, 0x2, PT ;  /* 0x0000000200027446 */ /* 0x000fca0003800003 */
[----:B------:R-:W-:-:S04]  /*0660*/  IMAD.SHL.U32 R4, R2, 0x4, RZ ;  /* 0x0000000402047824 */ /* 0x000fc800078e00ff */
[----:B------:R-:W0:Y:S02]  /*0670*/  LDC R2, c[0x2][R4+0x34] ;  /* 0x00800d0004027b82 */ /* 0x000e240000000800 */
[----:B0-----:R-:W-:-:S04]  /*0680*/  SHF.R.S32.HI R3, RZ, 0x1f, R2 ;  /* 0x0000001fff037819 */ /* 0x001fc80000011402 */
.L_x_28:
[----:B------:R-:W-:Y:S05]  /*0690*/  BRX R2 -0x6a0                                 (*"BRANCH_TARGETS .L_x_29,.L_x_30,.L_x_15"*) ;  /* 0xfffffff802587949 */ /* 0x000fea000383ffff */
.L_x_30:
[----:B------:R-:W-:Y:S05]  /*06a0*/  BREAK.RELIABLE B1 ;  /* 0x0000000000017942 */ /* 0x000fea0003800100 */
[----:B------:R-:W0:Y:S01]  /*06b0*/  S2UR UR5, SR_CgaCtaId ;  /* 0x00000000000579c3 */ /* 0x000e220000008800 */
[----:B------:R-:W-:Y:S01]  /*06c0*/  UMOV UR4, 0x400 ;  /* 0x0000040000047882 */ /* 0x000fe20000000000 */
[----:B------:R-:W-:Y:S01]  /*06d0*/  HFMA2 R2, -RZ, RZ, -1.875, 0 ;  /* 0xbf800000ff027431 */ /* 0x000fe200000001ff */
[----:B0-----:R-:W-:-:S09]  /*06e0*/  ULEA UR4, UR5, UR4, 0x18 ;  /* 0x0000000405047291 */ /* 0x001fd2000f8ec0ff */
[----:B------:R0:W-:Y:S01]  /*06f0*/  STS [UR4+0x28], R2 ;  /* 0x00002802ff007988 */ /* 0x0001e20008000804 */
[----:B------:R-:W-:Y:S05]  /*0700*/  BRA `(.L_x_1) ;  /* 0x0000000000dc7947 */ /* 0x000fea0003800000 */
.L_x_29:
[----:B------:R-:W-:Y:S05]  /*0710*/  BREAK.RELIABLE B1 ;  /* 0x0000000000017942 */ /* 0x000fea0003800100 */
[----:B------:R-:W0:Y:S01]  /*0720*/  S2UR UR5, SR_CgaCtaId ;  /* 0x00000000000579c3 */ /* 0x000e220000008800 */
[----:B------:R-:W-:Y:S01]  /*0730*/  UMOV UR4, 0x400 ;  /* 0x0000040000047882 */ /* 0x000fe20000000000 */
[----:B------:R-:W-:Y:S01]  /*0740*/  IMAD.MOV.U32 R2, RZ, RZ, -0x41000000 ;  /* 0xbf000000ff027424 */ /* 0x000fe200078e00ff */
[----:B0-----:R-:W-:-:S09]  /*0750*/  ULEA UR4, UR5, UR4, 0x18 ;  /* 0x0000000405047291 */ /* 0x001fd2000f8ec0ff */
[----:B------:R0:W-:Y:S01]  /*0760*/  STS [UR4+0x24], R2 ;  /* 0x00002402ff007988 */ /* 0x0001e20008000804 */
[----:B------:R-:W-:Y:S05]  /*0770*/  BRA `(.L_x_1) ;  /* 0x0000000000c07947 */ /* 0x000fea0003800000 */
.L_x_6:
[----:B------:R-:W-:-:S13]  /*0780*/  ISETP.GT.AND P0, PT, R0, 0xc, PT ;  /* 0x0000000c0000780c */ /* 0x000fda0003f04270 */
[----:B------:R-:W-:Y:S05]  /*0790*/  @P0 BRA `(.L_x_8) ;  /* 0x0000000000500947 */ /* 0x000fea0003800000 */
[----:B------:R-:W-:-:S05]  /*07a0*/  IMAD.MOV.U32 R3, RZ, RZ, -0xb ;  /* 0xfffffff5ff037424 */ /* 0x000fca00078e00ff */
[----:B------:R-:W-:-:S05]  /*07b0*/  VIADDMNMX.U32 R2, R0, R3, 0x2, PT ;  /* 0x0000000200027446 */ /* 0x000fca0003800003 */
[----:B------:R-:W-:-:S04]  /*07c0*/  IMAD.SHL.U32 R4, R2, 0x4, RZ ;  /* 0x0000000402047824 */ /* 0x000fc800078e00ff */
[----:B------:R-:W0:Y:S02]  /*07d0*/  LDC R2, c[0x2][R4+0x40] ;  /* 0x0080100004027b82 */ /* 0x000e240000000800 */
[----:B0-----:R-:W-:-:S04]  /*07e0*/  SHF.R.S32.HI R3, RZ, 0x1f, R2 ;  /* 0x0000001fff037819 */ /* 0x001fc80000011402 */
.L_x_32:
[----:B------:R-:W-:Y:S05]  /*07f0*/  BRX R2 -0x800                                 (*"BRANCH_TARGETS .L_x_33,.L_x_34,.L_x_15"*) ;  /* 0xfffffff802007949 */ /* 0x000fea000383ffff */
.L_x_34:
[----:B------:R-:W-:Y:S05]  /*0800*/  BREAK.RELIABLE B1 ;  /* 0x0000000000017942 */ /* 0x000fea0003800100 */
[----:B------:R-:W0:Y:S01]  /*0810*/  S2UR UR5, SR_CgaCtaId ;  /* 0x00000000000579c3 */ /* 0x000e220000008800 */
[----:B------:R-:W-:Y:S01]  /*0820*/  UMOV UR4, 0x400 ;  /* 0x0000040000047882 */ /* 0x000fe20000000000 */
[----:B------:R-:W-:Y:S01]  /*0830*/  HFMA2 R2, -RZ, RZ, -2, 0 ;  /* 0xc0000000ff027431 */ /* 0x000fe200000001ff */
[----:B0-----:R-:W-:-:S09]  /*0840*/  ULEA UR4, UR5, UR4, 0x18 ;  /* 0x0000000405047291 */ /* 0x001fd2000f8ec0ff */
[----:B------:R0:W-:Y:S01]  /*0850*/  STS [UR4+0x30], R2 ;  /* 0x00003002ff007988 */ /* 0x0001e20008000804 */
[----:B------:R-:W-:Y:S05]  /*0860*/  BRA `(.L_x_1) ;  /* 0x0000000000847947 */ /* 0x000fea0003800000 */
.L_x_33:
[----:B------:R-:W-:Y:S05]  /*0870*/  BREAK.RELIABLE B1 ;  /* 0x0000000000017942 */ /* 0x000fea0003800100 */
[----:B------:R-:W0:Y:S01]  /*0880*/  S2UR UR5, SR_CgaCtaId ;  /* 0x00000000000579c3 */ /* 0x000e220000008800 */
[----:B------:R-:W-:Y:S01]  /*0890*/  UMOV UR4, 0x400 ;  /* 0x0000040000047882 */ /* 0x000fe20000000000 */
[----:B------:R-:W-:Y:S01]  /*08a0*/  IMAD.MOV.U32 R2, RZ, RZ, -0x40400000 ;  /* 0xbfc00000ff027424 */ /* 0x000fe200078e00ff */
[----:B0-----:R-:W-:-:S09]  /*08b0*/  ULEA UR4, UR5, UR4, 0x18 ;  /* 0x0000000405047291 */ /* 0x001fd2000f8ec0ff */
[----:B------:R0:W-:Y:S01]  /*08c0*/  STS [UR4+0x2c], R2 ;  /* 0x00002c02ff007988 */ /* 0x0001e20008000804 */
[----:B------:R-:W-:Y:S05]  /*08d0*/  BRA `(.L_x_1) ;  /* 0x0000000000687947 */ /* 0x000fea0003800000 */
.L_x_8:
[----:B------:R-:W-:-:S05]  /*08e0*/  IMAD.MOV.U32 R3, RZ, RZ, -0xd ;  /* 0xfffffff3ff037424 */ /* 0x000fca00078e00ff */
[----:B------:R-:W-:-:S05]  /*08f0*/  VIADDMNMX.U32 R2, R0, R3, 0x2, PT ;  /* 0x0000000200027446 */ /* 0x000fca0003800003 */
[----:B------:R-:W-:-:S04]  /*0900*/  IMAD.SHL.U32 R4, R2, 0x4, RZ ;  /* 0x0000000402047824 */ /* 0x000fc800078e00ff */
[----:B------:R-:W0:Y:S02]  /*0910*/  LDC R2, c[0x2][R4+0x4c] ;  /* 0x0080130004027b82 */ /* 0x000e240000000800 */
[----:B0-----:R-:W-:-:S04]  /*0920*/  SHF.R.S32.HI R3, RZ, 0x1f, R2 ;  /* 0x0000001fff037819 */ /* 0x001fc80000011402 */
.L_x_36:
[----:B------:R-:W-:Y:S05]  /*0930*/  BRX R2 -0x940                                 (*"BRANCH_TARGETS .L_x_37,.L_x_38,.L_x_15"*) ;  /* 0xfffffff402b07949 */ /* 0x000fea000383ffff */
.L_x_38:
[----:B------:R-:W-:Y:S05]  /*0940*/  BREAK.RELIABLE B1 ;  /* 0x0000000000017942 */ /* 0x000fea0003800100 */
[----:B------:R-:W0:Y:S01]  /*0950*/  S2UR UR5, SR_CgaCtaId ;  /* 0x00000000000579c3 */ /* 0x000e220000008800 */
[----:B------:R-:W-:Y:S01]  /*0960*/  UMOV UR4, 0x400 ;  /* 0x0000040000047882 */ /* 0x000fe20000000000 */
[----:B------:R-:W-:Y:S01]  /*0970*/  HFMA2 R2, -RZ, RZ, -2.25, 0 ;  /* 0xc0800000ff027431 */ /* 0x000fe200000001ff */
[----:B0-----:R-:W-:-:S09]  /*0980*/  ULEA UR4, UR5, UR4, 0x18 ;  /* 0x0000000405047291 */ /* 0x001fd2000f8ec0ff */
[----:B------:R0:W-:Y:S01]  /*0990*/  STS [UR4+0x38], R2 ;  /* 0x00003802ff007988 */ /* 0x0001e20008000804 */
[----:B------:R-:W-:Y:S05]  /*09a0*/  BRA `(.L_x_1) ;  /* 0x0000000000347947 */ /* 0x000fea0003800000 */
.L_x_37:
[----:B------:R-:W-:Y:S05]  /*09b0*/  BREAK.RELIABLE B1 ;  /* 0x0000000000017942 */ /* 0x000fea0003800100 */
[----:B------:R-:W0:Y:S01]  /*09c0*/  S2UR UR5, SR_CgaCtaId ;  /* 0x00000000000579c3 */ /* 0x000e220000008800 */
[----:B------:R-:W-:Y:S01]  /*09d0*/  UMOV UR4, 0x400 ;  /* 0x0000040000047882 */ /* 0x000fe20000000000 */
[----:B------:R-:W-:Y:S01]  /*09e0*/  IMAD.MOV.U32 R2, RZ, RZ, -0x3fc00000 ;  /* 0xc0400000ff027424 */ /* 0x000fe200078e00ff */
[----:B0-----:R-:W-:-:S09]  /*09f0*/  ULEA UR4, UR5, UR4, 0x18 ;  /* 0x0000000405047291 */ /* 0x001fd2000f8ec0ff */
[----:B------:R0:W-:Y:S01]  /*0a00*/  STS [UR4+0x34], R2 ;  /* 0x00003402ff007988 */ /* 0x0001e20008000804 */
[----:B------:R-:W-:Y:S05]  /*0a10*/  BRA `(.L_x_1) ;  /* 0x0000000000187947 */ /* 0x000fea0003800000 */
.L_x_15:
[----:B------:R-:W-:Y:S05]  /*0a20*/  BSYNC.RELIABLE B1 ;  /* 0x0000000000017941 */ /* 0x000fea0003800100 */
.L_x_2:
[----:B------:R-:W0:Y:S01]  /*0a30*/  S2UR UR5, SR_CgaCtaId ;  /* 0x00000000000579c3 */ /* 0x000e220000008800 */
[----:B------:R-:W-:Y:S01]  /*0a40*/  UMOV UR4, 0x400 ;  /* 0x0000040000047882 */ /* 0x000fe20000000000 */
[----:B------:R-:W-:Y:S01]  /*0a50*/  IMAD.MOV.U32 R2, RZ, RZ, -0x3f400000 ;  /* 0xc0c00000ff027424 */ /* 0x000fe200078e00ff */
[----:B0-----:R-:W-:-:S09]  /*0a60*/  ULEA UR4, UR5, UR4, 0x18 ;  /* 0x0000000405047291 */ /* 0x001fd2000f8ec0ff */
[----:B------:R0:W-:Y:S03]  /*0a70*/  STS [UR4+0x3c], R2 ;  /* 0x00003c02ff007988 */ /* 0x0001e60008000804 */
.L_x_1:
[----:B------:R-:W-:Y:S05]  /*0a80*/  BSYNC.RECONVERGENT B0 ;  /* 0x0000000000007941 */ /* 0x000fea0003800200 */
.L_x_0:
[----:B------:R-:W-:Y:S05]  /*0a90*/  WARPSYNC.ALL ;  /* 0x0000000000007948 */ /* 0x000fea0003800000 */
[----:B------:R-:W5:Y:S08]  /*0aa0*/  S2UR UR4, SR_CTAID.X ;  /* 0x00000000000479c3 */ /* 0x000f700000002500 */
[----:B------:R-:W-:Y:S01]  /*0ab0*/  BAR.SYNC.DEFER_BLOCKING 0x0 ;  /* 0x0000000000007b1d */ /* 0x000fe20000010000 */
[----:B------:R-:W-:-:S02]  /*0ac0*/  IMAD.SHL.U32 R10, R0, 0x400, RZ ;  /* 0x00000400000a7824 */ /* 0x000fc400078e00ff */
[----:B------:R-:W-:Y:S02]  /*0ad0*/  IMAD.MOV.U32 R13, RZ, RZ, RZ ;  /* 0x000000ffff0d7224 */ /* 0x000fe400078e00ff */
[----:B------:R-:W-:Y:S01]  /*0ae0*/  IMAD.MOV.U32 R23, RZ, RZ, RZ ;  /* 0x000000ffff177224 */ /* 0x000fe200078e00ff */
[----:B------:R-:W-:Y:S02]  /*0af0*/  UMOV UR5, 0x400 ;  /* 0x0000040000057882 */ /* 0x000fe40000000000 */
[----:B------:R-:W5:Y:S01]  /*0b00*/  LDC.64 R6, c[0x0][0x388] ;  /* 0x0000e200ff067b82 */ /* 0x000f620000000a00 */
[----:B------:R-:W5:Y:S01]  /*0b10*/  LDCU.64 UR8, c[0x0][0x358] ;  /* 0x00006b00ff0877ac */ /* 0x000f620008000a00 */
[----:B------:R-:W5:Y:S06]  /*0b20*/  LDCU.64 UR10, c[0x0][0x390] ;  /* 0x00007200ff0a77ac */ /* 0x000f6c0008000a00 */
[----:B------:R-:W5:Y:S08]  /*0b30*/  S2UR UR6, SR_CgaCtaId ;  /* 0x00000000000679c3 */ /* 0x000f700000008800 */
[----:B01234-:R-:W0:Y:S01]  /*0b40*/  LDC.64 R2, c[0x0][0x398] ;  /* 0x0000e600ff027b82 */ /* 0x01fe220000000a00 */
[----:B-----5:R-:W-:-:S06]  /*0b50*/  USHF.L.U32 UR7, UR4, 0x8, URZ ;  /* 0x0000000804077899 */ /* 0x020fcc00080006ff */
[C---:B------:R-:W-:Y:S01]  /*0b60*/  LOP3.LUT R9, R0.reuse, UR7, RZ, 0xfc, !PT ;  /* 0x0000000700097c12 */ /* 0x040fe2000f8efcff */
[----:B------:R-:W1:Y:S01]  /*0b70*/  LDC.64 R4, c[0x0][0x380] ;  /* 0x0000e000ff047b82 */ /* 0x000e620000000a00 */
[----:B------:R-:W-:Y:S01]  /*0b80*/  USHF.L.U32 UR7, UR4, 0x12, URZ ;  /* 0x0000001204077899 */ /* 0x000fe200080006ff */
[----:B------:R-:W-:Y:S01]  /*0b90*/  SHF.L.U32 R0, R0, 0x6, RZ ;  /* 0x0000000600007819 */ /* 0x000fe200000006ff */
[----:B------:R-:W-:Y:S01]  /*0ba0*/  USHF.L.U32 UR4, UR4, 0xe, URZ ;  /* 0x0000000e04047899 */ /* 0x000fe200080006ff */
[----:B------:R-:W-:-:S03]  /*0bb0*/  IMAD.WIDE.U32 R6, R9, 0x4, R6 ;  /* 0x0000000409067825 */ /* 0x000fc600078e0006 */
[----:B------:R-:W-:Y:S01]  /*0bc0*/  LOP3.LUT R10, R10, UR7, RZ, 0xfc, !PT ;  /* 0x000000070a0a7c12 */ /* 0x000fe2000f8efcff */
[----:B------:R-:W-:Y:S01]  /*0bd0*/  ULEA UR5, UR6, UR5, 0x18 ;  /* 0x0000000506057291 */ /* 0x000fe2000f8ec0ff */
[----:B------:R-:W-:-:S11]  /*0be0*/  LOP3.LUT R0, R0, UR4, RZ, 0xfc, !PT ;  /* 0x0000000400007c12 */ /* 0x000fd6000f8efcff */
.L_x_9:
[----:B------:R-:W-:-:S04]  /*0bf0*/  LEA.HI R24, R13, R10, RZ, 0x1f ;  /* 0x0000000a0d187211 */ /* 0x000fc800078ff8ff */
[----:B------:R-:W-:-:S05]  /*0c00*/  IADD3 R24, P0, PT, R24, UR10, RZ ;  /* 0x0000000a18187c10 */ /* 0x000fca000ff1e0ff */
[----:B------:R-:W-:-:S05]  /*0c10*/  IMAD.X R25, RZ, RZ, UR11, P0 ;  /* 0x0000000bff197e24 */ /* 0x000fca00080e06ff */
[----:B------:R-:W2:Y:S01]  /*0c20*/  LDG.E.U8.CONSTANT R22, desc[UR8][R24.64] ;  /* 0x0000000818167981 */ /* 0x000ea2000c1e9100 */
[----:B------:R-:W-:-:S03]  /*0c30*/  LEA.HI R29, R13, R0, RZ, 0x1b ;  /* 0x000000000d1d7211 */ /* 0x000fc600078fd8ff */
[----:B------:R-:W3:Y:S02]  /*0c40*/  LDG.E.U8.CONSTANT R27, desc[UR8][R24.64+0x1] ;  /* 0x00000108181b7981 */ /* 0x000ee4000c1e9100 */
[----:B0-----:R-:W-:Y:S02]  /*0c50*/  IMAD.WIDE.U32 R28, R29, 0x4, R2 ;  /* 0x000000041d1c7825 */ /* 0x001fe400078e0002 */
[----:B------:R-:W4:Y:S02]  /*0c60*/  LDG.E.U8.CONSTANT R20, desc[UR8][R24.64+0x2] ;  /* 0x0000020818147981 */ /* 0x000f24000c1e9100 */
[C---:B-1----:R-:W-:Y:S02]  /*0c70*/  IMAD.WIDE.U32 R8, R13.reuse, 0x4, R4 ;  /* 0x000000040d087825 */ /* 0x042fe400078e0004 */
[----:B------:R2:W5:Y:S04]  /*0c80*/  LDG.E.CONSTANT R11, desc[UR8][R28.64] ;  /* 0x000000081c0b7981 */ /* 0x000568000c1e9900 */
[----:B------:R-:W5:Y:S04]  /*0c90*/  LDG.E.CONSTANT R26, desc[UR8][R8.64] ;  /* 0x00000008081a7981 */ /* 0x000f68000c1e9900 */
[----:B------:R3:W5:Y:S04]  /*0ca0*/  LDG.E.U8.CONSTANT R14, desc[UR8][R24.64+0x3] ;  /* 0x00000308180e7981 */ /* 0x000768000c1e9100 */
[----:B------:R-:W5:Y:S04]  /*0cb0*/  LDG.E.CONSTANT R16, desc[UR8][R8.64+0x4] ;  /* 0x0000040808107981 */ /* 0x000f68000c1e9900 */
[----:B------:R-:W5:Y:S04]  /*0cc0*/  LDG.E.CONSTANT R19, desc[UR8][R8.64+0x8] ;  /* 0x0000080808137981 */ /* 0x000f68000c1e9900 */
[----:B------:R-:W5:Y:S04]  /*0cd0*/  LDG.E.CONSTANT R18, desc[UR8][R8.64+0xc] ;  /* 0x00000c0808127981 */ /* 0x000f68000c1e9900 */
[----:B------:R-:W5:Y:S04]  /*0ce0*/  LDG.E.CONSTANT R17, desc[UR8][R8.64+0x10] ;  /* 0x0000100808117981 */ /* 0x000f68000c1e9900 */
[----:B------:R-:W5:Y:S04]  /*0cf0*/  LDG.E.CONSTANT R15, desc[UR8][R8.64+0x14] ;  /* 0x00001408080f7981 */ /* 0x000f68000c1e9900 */
[----:B------:R-:W5:Y:S04]  /*0d00*/  LDG.E.CONSTANT R12, desc[UR8][R8.64+0x18] ;  /* 0x00001808080c7981 */ /* 0x000f68000c1e9900 */
[----:B------:R4:W5:Y:S01]  /*0d10*/  LDG.E.CONSTANT R21, desc[UR8][R8.64+0x1c] ;  /* 0x00001c0808157981 */ /* 0x000962000c1e9900 */
[----:B------:R-:W-:-:S05]  /*0d20*/  VIADD R13, R13, 0x8 ;  /* 0x000000080d0d7836 */ /* 0x000fca0000000000 */
[----:B------:R-:W-:Y:S02]  /*0d30*/  ISETP.NE.AND P0, PT, R13, 0x800, PT ;  /* 0x000008000d00780c */ /* 0x000fe40003f05270 */
[----:B--2---:R-:W-:-:S04]  /*0d40*/  SHF.L.U32 R28, R22, 0x2, RZ ;  /* 0x00000002161c7819 */ /* 0x004fc800000006ff */
[----:B------:R-:W-:-:S06]  /*0d50*/  LOP3.LUT R28, R28, 0x3c, RZ, 0xc0, !PT ;  /* 0x0000003c1c1c7812 */ /* 0x000fcc00078ec0ff */
[----:B------:R-:W5:Y:S01]  /*0d60*/  LDS R28, [R28+UR5] ;  /* 0x000000051c1c7984 */ /* 0x000f620008000800 */
[----:B------:R-:W-:Y:S01]  /*0d70*/  SHF.R.U32.HI R22, RZ, 0x4, R22 ;  /* 0x00000004ff167819 */ /* 0x000fe20000011616 */
[----:B---3--:R-:W-:-:S03]  /*0d80*/  IMAD.SHL.U32 R25, R27, 0x4, RZ ;  /* 0x000000041b197824 */ /* 0x008fc600078e00ff */
[----:B------:R-:W-:Y:S02]  /*0d90*/  LEA R22, R22, UR5, 0x2 ;  /* 0x0000000516167c11 */ /* 0x000fe4000f8e10ff */
[----:B------:R-:W-:Y:S02]  /*0da0*/  SHF.R.U32.HI R27, RZ, 0x4, R27 ;  /* 0x00000004ff1b7819 */ /* 0x000fe4000001161b */
[----:B------:R-:W-:Y:S02]  /*0db0*/  LOP3.LUT R25, R25, 0x3c, RZ, 0xc0, !PT ;  /* 0x0000003c19197812 */ /* 0x000fe400078ec0ff */
[----:B------:R-:W0:Y:S01]  /*0dc0*/  LDS R22, [R22] ;  /* 0x0000000016167984 */ /* 0x000e220000000800 */
[----:B----4-:R-:W-:Y:S01]  /*0dd0*/  IMAD.SHL.U32 R8, R20, 0x4, RZ ;  /* 0x0000000414087824 */ /* 0x010fe200078e00ff */
[----:B------:R-:W-:Y:S02]  /*0de0*/  LEA R27, R27, UR5, 0x2 ;  /* 0x000000051b1b7c11 */ /* 0x000fe4000f8e10ff */
[----:B------:R-:W-:-:S02]  /*0df0*/  SHF.R.U32.HI R9, RZ, 0x4, R20 ;  /* 0x00000004ff097819 */ /* 0x000fc40000011614 */
[----:B------:R-:W-:Y:S01]  /*0e00*/  LOP3.LUT R8, R8, 0x3c, RZ, 0xc0, !PT ;  /* 0x0000003c08087812 */ /* 0x000fe200078ec0ff */
[----:B------:R-:W1:Y:S05]  /*0e10*/  LDS R20, [R27] ;  /* 0x000000001b147984 */ /* 0x000e6a0000000800 */
[----:B------:R-:W-:Y:S01]  /*0e20*/  LDS R8, [R8+UR5] ;  /* 0x0000000508087984 */ /* 0x000fe20008000800 */
[----:B-----5:R-:W-:-:S04]  /*0e30*/  FMUL R24, R28, R11 ;  /* 0x0000000b1c187220 */ /* 0x020fc80000400000 */
[----:B------:R-:W-:Y:S02]  /*0e40*/  FFMA R23, R24, R26, R23 ;  /* 0x0000001a18177223 */ /* 0x000fe40000000017 */
[----:B------:R-:W2:Y:S01]  /*0e50*/  LDS R24, [R25+UR5] ;  /* 0x0000000519187984 */ /* 0x000ea20008000800 */
[----:B------:R-:W-:Y:S02]  /*0e60*/  LEA R28, R9, UR5, 0x2 ;  /* 0x00000005091c7c11 */ /* 0x000fe4000f8e10ff */
[----:B------:R-:W-:Y:S02]  /*0e70*/  SHF.L.U32 R9, R14, 0x2, RZ ;  /* 0x000000020e097819 */ /* 0x000fe400000006ff */
[----:B------:R-:W-:Y:S02]  /*0e80*/  SHF.R.U32.HI R26, RZ, 0x4, R14 ;  /* 0x00000004ff1a7819 */ /* 0x000fe4000001160e */
[----:B------:R-:W-:Y:S01]  /*0e90*/  LOP3.LUT R14, R9, 0x3c, RZ, 0xc0, !PT ;  /* 0x0000003c090e7812 */ /* 0x000fe200078ec0ff */
[----:B------:R-:W3:Y:S01]  /*0ea0*/  LDS R28, [R28] ;  /* 0x000000001c1c7984 */ /* 0x000ee20000000800 */
[----:B------:R-:W-:-:S04]  /*0eb0*/  LEA R26, R26, UR5, 0x2 ;  /* 0x000000051a1a7c11 */ /* 0x000fc8000f8e10ff */
[----:B------:R-:W4:Y:S04]  /*0ec0*/  LDS R14, [R14+UR5] ;  /* 0x000000050e0e7984 */ /* 0x000f280008000800 */
[----:B------:R-:W5:Y:S01]  /*0ed0*/  LDS R26, [R26] ;  /* 0x000000001a1a7984 */ /* 0x000f620000000800 */
[----:B0-----:R-:W-:-:S04]  /*0ee0*/  FMUL R22, R11, R22 ;  /* 0x000000160b167220 */ /* 0x001fc80000400000 */
[----:B------:R-:W-:Y:S01]  /*0ef0*/  FFMA R16, R22, R16, R23 ;  /* 0x0000001016107223 */ /* 0x000fe20000000017 */
[C---:B-1----:R-:W-:Y:S01]  /*0f00*/  FMUL R20, R11.reuse, R20 ;  /* 0x000000140b147220 */ /* 0x042fe20000400000 */
[----:B--2---:R-:W-:-:S04]  /*0f10*/  FMUL R9, R11, R24 ;  /* 0x000000180b097220 */ /* 0x004fc80000400000 */
[----:B------:R-:W-:-:S04]  /*0f20*/  FFMA R9, R9, R19, R16 ;  /* 0x0000001309097223 */ /* 0x000fc80000000010 */
[----:B------:R-:W-:Y:S01]  /*0f30*/  FFMA R18, R20, R18, R9 ;  /* 0x0000001214127223 */ /* 0x000fe20000000009 */
[----:B------:R-:W-:-:S04]  /*0f40*/  FMUL R9, R11, R8 ;  /* 0x000000080b097220 */ /* 0x000fc80000400000 */
[----:B------:R-:W-:Y:S01]  /*0f50*/  FFMA R18, R9, R17, R18 ;  /* 0x0000001109127223 */ /* 0x000fe20000000012 */
[C---:B---3--:R-:W-:Y:S01]  /*0f60*/  FMUL R9, R11.reuse, R28 ;  /* 0x0000001c0b097220 */ /* 0x048fe20000400000 */
[----:B----4-:R-:W-:-:S03]  /*0f70*/  FMUL R14, R11, R14 ;  /* 0x0000000e0b0e7220 */ /* 0x010fc60000400000 */
[----:B------:R-:W-:Y:S01]  /*0f80*/  FFMA R9, R9, R15, R18 ;  /* 0x0000000f09097223 */ /* 0x000fe20000000012 */
[----:B-----5:R-:W-:-:S03]  /*0f90*/  FMUL R11, R11, R26 ;  /* 0x0000001a0b0b7220 */ /* 0x020fc60000400000 */
[----:B------:R-:W-:-:S04]  /*0fa0*/  FFMA R12, R14, R12, R9 ;  /* 0x0000000c0e0c7223 */ /* 0x000fc80000000009 */
[----:B------:R-:W-:Y:S01]  /*0fb0*/  FFMA R23, R11, R21, R12 ;  /* 0x000000150b177223 */ /* 0x000fe2000000000c */
[----:B------:R-:W-:Y:S06]  /*0fc0*/  @P0 BRA `(.L_x_9) ;  /* 0xfffffffc00080947 */ /* 0x000fec000383ffff */
[----:B------:R-:W-:Y:S01]  /*0fd0*/  STG.E desc[UR8][R6.64], R23 ;  /* 0x0000001706007986 */ /* 0x000fe2000c101908 */
[----:B------:R-:W-:Y:S05]  /*0fe0*/  EXIT ;  /* 0x000000000000794d */ /* 0x000fea0003800000 */
.L_x_10:
[----:B------:R-:W-:-:S00]  /*0ff0*/  BRA `(.L_x_10) ;  /* 0xfffffffc00fc7947 */ /* 0x000fc0000383ffff */
[----:B------:R-:W-:-:S00]  /*1000*/  NOP ;  /* 0x0000000000007918 */ /* 0x000fc00000000000 */
[----:B------:R-:W-:-:S00]  /*1010*/  NOP ;  /* 0x0000000000007918 */ /* 0x000fc00000000000 */
[----:B------:R-:W-:-:S00]  /*1020*/  NOP ;  /* 0x0000000000007918 */ /* 0x000fc00000000000 */
[----:B------:R-:W-:-:S00]  /*1030*/  NOP ;  /* 0x0000000000007918 */ /* 0x000fc00000000000 */
[----:B------:R-:W-:-:S00]  /*1040*/  NOP ;  /* 0x0000000000007918 */ /* 0x000fc00000000000 */
[----:B------:R-:W-:-:S00]  /*1050*/  NOP ;  /* 0x0000000000007918 */ /* 0x000fc00000000000 */
[----:B------:R-:W-:-:S00]  /*1060*/  NOP ;  /* 0x0000000000007918 */ /* 0x000fc00000000000 */
[----:B------:R-:W-:-:S00]  /*1070*/  NOP ;  /* 0x0000000000007918 */ /* 0x000fc00000000000 */
.L_x_40:


//--------------------- .nv.shared.w4a16_packed_gemv_kernel --------------------------
	.section	.nv.shared.w4a16_packed_gemv_kernel,"aw",@nobits
	.sectionflags	@""
	.align	4
.nv.shared.w4a16_packed_gemv_kernel:
	.zero		1088


//--------------------- .nv.shared.reserved.0     --------------------------
	.section	.nv.shared.reserved.0,"aw",@nobits
	.weak		__nv_reservedSMEM_offset_0_alias
	.size		__nv_reservedSMEM_offset_0_alias, 0, 64
	.other		__nv_reservedSMEM_offset_0_alias,@"STO_CUDA_RESERVED_SHARED STV_DEFAULT"
__nv_reservedSMEM_offset_0_alias:
	.zero		0
	.zero		64


//--------------------- .nv.constant0.w4a16_packed_gemv_kernel --------------------------
	.section	.nv.constant0.w4a16_packed_gemv_kernel,"a",@progbits
	.sectionflags	@""
	.align	4
.nv.constant0.w4a16_packed_gemv_kernel:
	.zero		928


//--------------------- SYMBOLS --------------------------

	.type		.nv.reservedSmem.offset0,@object
	.size		.nv.reservedSmem.offset0,0x4
	.type		.nv.reservedSmem.cap,@object
	.size		.nv.reservedSmem.cap,0x4
